//
// Generated by NVIDIA NVVM Compiler
//
// Compiler Build ID: CL-36424714
// Cuda compilation tools, release 13.0, V13.0.88
// Based on NVVM 20.0.0
//

.version 9.0
.target sm_100
.address_size 64

	// .globl	_Z17ConvolutionKernelPfS_S_i

.visible .entry _Z17ConvolutionKernelPfS_S_i(
	.param .u64 .ptr .align 1 _Z17ConvolutionKernelPfS_S_i_param_0,
	.param .u64 .ptr .align 1 _Z17ConvolutionKernelPfS_S_i_param_1,
	.param .u64 .ptr .align 1 _Z17ConvolutionKernelPfS_S_i_param_2,
	.param .u32 _Z17ConvolutionKernelPfS_S_i_param_3
)
{
	.reg .pred 	%p<28>;
	.reg .b32 	%r<42>;
	.reg .b32 	%f<49>;
	.reg .b64 	%rd<29>;

	ld.param.u64 	%rd7, [_Z17ConvolutionKernelPfS_S_i_param_0];
	ld.param.u64 	%rd5, [_Z17ConvolutionKernelPfS_S_i_param_1];
	ld.param.u64 	%rd6, [_Z17ConvolutionKernelPfS_S_i_param_2];
	ld.param.u32 	%r16, [_Z17ConvolutionKernelPfS_S_i_param_3];
	cvta.to.global.u64 	%rd1, %rd7;
	mov.u32 	%r17, %tid.x;
	mov.u32 	%r18, %tid.y;
	mov.u32 	%r19, %ctaid.x;
	mov.u32 	%r20, %ctaid.y;
	mov.u32 	%r21, %ntid.x;
	mad.lo.s32 	%r1, %r19, %r21, %r17;
	mov.u32 	%r22, %ntid.y;
	mad.lo.s32 	%r23, %r20, %r22, %r18;
	setp.gt.s32 	%p7, %r1, 255;
	setp.gt.u32 	%p8, %r23, 255;
	or.pred  	%p9, %p7, %p8;
	setp.lt.s32 	%p10, %r16, 1;
	or.pred  	%p11, %p9, %p10;
	@%p11 bra 	$L__BB0_23;
	add.s32 	%r3, %r1, -1;
	add.s32 	%r25, %r23, -1;
	shl.b32 	%r26, %r23, 8;
	add.s32 	%r4, %r26, %r1;
	setp.lt.u32 	%p12, %r25, 256;
	setp.lt.u32 	%p13, %r3, 256;
	and.pred  	%p1, %p13, %p12;
	setp.lt.u32 	%p14, %r1, 256;
	and.pred  	%p2, %p14, %p12;
	add.s32 	%r5, %r1, 1;
	setp.lt.u32 	%p15, %r5, 256;
	and.pred  	%p3, %p15, %p12;
	setp.lt.u32 	%p16, %r23, 255;
	and.pred  	%p4, %p13, %p16;
	and.pred  	%p5, %p14, %p16;
	and.pred  	%p6, %p15, %p16;
	add.s32 	%r6, %r4, 257;
	cvta.to.global.u64 	%rd2, %rd5;
	cvta.to.global.u64 	%rd3, %rd6;
	mov.b32 	%r38, 0;
	not.pred 	%p17, %p1;
	not.pred 	%p18, %p2;
	not.pred 	%p19, %p3;
	not.pred 	%p23, %p4;
	not.pred 	%p24, %p5;
	not.pred 	%p25, %p6;
$L__BB0_2:
	mul.lo.s32 	%r39, %r38, 36;
	mov.f32 	%f40, 0f00000000;
	mov.b32 	%r41, 257;
	mov.u32 	%r40, %r6;
$L__BB0_3:
	mul.wide.u32 	%rd8, %r39, 4;
	add.s64 	%rd4, %rd3, %rd8;
	@%p17 bra 	$L__BB0_5;
	add.s32 	%r28, %r40, -514;
	mul.wide.u32 	%rd9, %r28, 4;
	add.s64 	%rd10, %rd1, %rd9;
	ld.global.f32 	%f21, [%rd10];
	ld.global.f32 	%f22, [%rd4];
	fma.rn.f32 	%f40, %f21, %f22, %f40;
$L__BB0_5:
	@%p18 bra 	$L__BB0_7;
	add.s32 	%r29, %r40, -513;
	mul.wide.u32 	%rd11, %r29, 4;
	add.s64 	%rd12, %rd1, %rd11;
	ld.global.f32 	%f23, [%rd12];
	ld.global.f32 	%f24, [%rd4+4];
	fma.rn.f32 	%f40, %f23, %f24, %f40;
$L__BB0_7:
	@%p19 bra 	$L__BB0_9;
	add.s32 	%r30, %r40, -512;
	mul.wide.u32 	%rd13, %r30, 4;
	add.s64 	%rd14, %rd1, %rd13;
	ld.global.f32 	%f25, [%rd14];
	ld.global.f32 	%f26, [%rd4+8];
	fma.rn.f32 	%f40, %f25, %f26, %f40;
$L__BB0_9:
	setp.gt.u32 	%p20, %r3, 255;
	@%p20 bra 	$L__BB0_11;
	add.s32 	%r31, %r40, -258;
	mul.wide.u32 	%rd15, %r31, 4;
	add.s64 	%rd16, %rd1, %rd15;
	ld.global.f32 	%f27, [%rd16];
	ld.global.f32 	%f28, [%rd4+12];
	fma.rn.f32 	%f40, %f27, %f28, %f40;
$L__BB0_11:
	setp.gt.u32 	%p21, %r1, 255;
	@%p21 bra 	$L__BB0_13;
	add.s32 	%r32, %r40, -257;
	mul.wide.u32 	%rd17, %r32, 4;
	add.s64 	%rd18, %rd1, %rd17;
	ld.global.f32 	%f29, [%rd18];
	ld.global.f32 	%f30, [%rd4+16];
	fma.rn.f32 	%f40, %f29, %f30, %f40;
$L__BB0_13:
	setp.gt.u32 	%p22, %r5, 255;
	@%p22 bra 	$L__BB0_15;
	add.s32 	%r33, %r40, -256;
	mul.wide.u32 	%rd19, %r33, 4;
	add.s64 	%rd20, %rd1, %rd19;
	ld.global.f32 	%f31, [%rd20];
	ld.global.f32 	%f32, [%rd4+20];
	fma.rn.f32 	%f40, %f31, %f32, %f40;
$L__BB0_15:
	@%p23 bra 	$L__BB0_17;
	add.s32 	%r34, %r40, -2;
	mul.wide.u32 	%rd21, %r34, 4;
	add.s64 	%rd22, %rd1, %rd21;
	ld.global.f32 	%f33, [%rd22];
	ld.global.f32 	%f34, [%rd4+24];
	fma.rn.f32 	%f40, %f33, %f34, %f40;
$L__BB0_17:
	@%p24 bra 	$L__BB0_19;
	add.s32 	%r35, %r40, -1;
	mul.wide.u32 	%rd23, %r35, 4;
	add.s64 	%rd24, %rd1, %rd23;
	ld.global.f32 	%f35, [%rd24];
	ld.global.f32 	%f36, [%rd4+28];
	fma.rn.f32 	%f40, %f35, %f36, %f40;
$L__BB0_19:
	@%p25 bra 	$L__BB0_21;
	mul.wide.u32 	%rd25, %r40, 4;
	add.s64 	%rd26, %rd1, %rd25;
	ld.global.f32 	%f37, [%rd26];
	ld.global.f32 	%f38, [%rd4+32];
	fma.rn.f32 	%f40, %f37, %f38, %f40;
$L__BB0_21:
	add.s32 	%r41, %r41, 65536;
	add.s32 	%r40, %r40, 65536;
	add.s32 	%r39, %r39, 9;
	setp.ne.s32 	%p26, %r41, 262401;
	@%p26 bra 	$L__BB0_3;
	shl.b32 	%r36, %r38, 16;
	add.s32 	%r37, %r4, %r36;
	mul.wide.s32 	%rd27, %r37, 4;
	add.s64 	%rd28, %rd2, %rd27;
	st.global.f32 	[%rd28], %f40;
	add.s32 	%r38, %r38, 1;
	setp.ne.s32 	%p27, %r38, %r16;
	@%p27 bra 	$L__BB0_2;
$L__BB0_23:
	ret;

}


// ===== COMPILED SASS (sm_100) =====

	.target	sm_100

	.elftype	@"ET_EXEC"


//--------------------- .note.nv.tkinfo           --------------------------
	.section	.note.nv.tkinfo,"",@"SHT_NOTE"
	.sectionflags	@"SHF_NOTE_NV_TKINFO"
	.tkinfo
        /*0018*/ 	.word	0x00000002
        /*0030*/ 	.string	""
        /*0030*/ 	.string	"ptxas"
        /*0030*/ 	.string	"Cuda compilation tools, release 13.0, V13.0.88"
        /*0030*/ 	.string	"Build cuda_13.0.r13.0/compiler.36424714_0"
        /*0030*/ 	.string	"-arch sm_100 -m 64 "



//--------------------- .note.nv.cuinfo           --------------------------
	.section	.note.nv.cuinfo,"",@"SHT_NOTE"
	.sectionflags	@"SHF_NOTE_NV_CUINFO"
        /*0018*/ 	.short	0x0002
        /*001a*/ 	.short	0x0064
        /*001c*/ 	.short	0x0082
	.zero		2


//--------------------- .nv.info                  --------------------------
	.section	.nv.info,"",@"SHT_CUDA_INFO"
	.align	4


	//----- nvinfo : EIATTR_REGCOUNT
	.align		4
        /*0000*/ 	.byte	0x04, 0x2f
        /*0002*/ 	.short	(.L_1 - .L_0)
	.align		4
.L_0:
        /*0004*/ 	.word	index@(_Z17ConvolutionKernelPfS_S_i)
        /*0008*/ 	.word	0x00000022


	//----- nvinfo : EIATTR_FRAME_SIZE
	.align		4
.L_1:
        /*000c*/ 	.byte	0x04, 0x11
        /*000e*/ 	.short	(.L_3 - .L_2)
	.align		4
.L_2:
        /*0010*/ 	.word	index@(_Z17ConvolutionKernelPfS_S_i)
        /*0014*/ 	.word	0x00000000


	//----- nvinfo : EIATTR_MIN_STACK_SIZE
	.align		4
.L_3:
        /*0018*/ 	.byte	0x04, 0x12
        /*001a*/ 	.short	(.L_5 - .L_4)
	.align		4
.L_4:
        /*001c*/ 	.word	index@(_Z17ConvolutionKernelPfS_S_i)
        /*0020*/ 	.word	0x00000000
.L_5:


//--------------------- .nv.compat                --------------------------
	.section	.nv.compat,"",@"SHT_CUDA_COMPAT_INFO"
	.align	4
        /*0000*/ 	.byte	0x02, 0x09, 0x00, 0x00, 0x02, 0x02, 0x01, 0x00, 0x02, 0x05, 0x05, 0x00, 0x03, 0x07, 0x01, 0x01
        /*0010*/ 	.byte	0x02, 0x03, 0x00, 0x00, 0x02, 0x06, 0x01, 0x00, 0x04, 0x0b, 0x08, 0x00, 0x09, 0x00, 0x00, 0x00
        /*0020*/ 	.byte	0x00, 0x00, 0x00, 0x00


//--------------------- .nv.info._Z17ConvolutionKernelPfS_S_i --------------------------
	.section	.nv.info._Z17ConvolutionKernelPfS_S_i,"",@"SHT_CUDA_INFO"
	.sectionflags	@""
	.align	4


	//----- nvinfo : EIATTR_CUDA_API_VERSION
	.align		4
        /*0000*/ 	.byte	0x04, 0x37
        /*0002*/ 	.short	(.L_7 - .L_6)
.L_6:
        /*0004*/ 	.word	0x00000082


	//----- nvinfo : EIATTR_KPARAM_INFO
	.align		4
.L_7:
        /*0008*/ 	.byte	0x04, 0x17
        /*000a*/ 	.short	(.L_9 - .L_8)
.L_8:
        /*000c*/ 	.word	0x00000000
        /*0010*/ 	.short	0x0003
        /*0012*/ 	.short	0x0018
        /*0014*/ 	.byte	0x00, 0xf0, 0x11, 0x00


	//----- nvinfo : EIATTR_KPARAM_INFO
	.align		4
.L_9:
        /*0018*/ 	.byte	0x04, 0x17
        /*001a*/ 	.short	(.L_11 - .L_10)
.L_10:
        /*001c*/ 	.word	0x00000000
        /*0020*/ 	.short	0x0002
        /*0022*/ 	.short	0x0010
        /*0024*/ 	.byte	0x00, 0xf5, 0x21, 0x00


	//----- nvinfo : EIATTR_KPARAM_INFO
	.align		4
.L_11:
        /*0028*/ 	.byte	0x04, 0x17
        /*002a*/ 	.short	(.L_13 - .L_12)
.L_12:
        /*002c*/ 	.word	0x00000000
        /*0030*/ 	.short	0x0001
        /*0032*/ 	.short	0x0008
        /*0034*/ 	.byte	0x00, 0xf5, 0x21, 0x00


	//----- nvinfo : EIATTR_KPARAM_INFO
	.align		4
.L_13:
        /*0038*/ 	.byte	0x04, 0x17
        /*003a*/ 	.short	(.L_15 - .L_14)
.L_14:
        /*003c*/ 	.word	0x00000000
        /*0040*/ 	.short	0x0000
        /*0042*/ 	.short	0x0000
        /*0044*/ 	.byte	0x00, 0xf5, 0x21, 0x00


	//----- nvinfo : EIATTR_SPARSE_MMA_MASK
	.align		4
.L_15:
        /*0048*/ 	.byte	0x03, 0x50
        /*004a*/ 	.short	0x0000


	//----- nvinfo : EIATTR_MAXREG_COUNT
	.align		4
        /*004c*/ 	.byte	0x03, 0x1b
        /*004e*/ 	.short	0x00ff


	//----- nvinfo : EIATTR_MERCURY_ISA_VERSION
	.align		4
        /*0050*/ 	.byte	0x03, 0x5f
        /*0052*/ 	.short	0x0101


	//----- nvinfo : EIATTR_VRC_CTA_INIT_COUNT
	.align		4
        /*0054*/ 	.byte	0x02, 0x4a
	.zero		1
	.zero		1


	//----- nvinfo : EIATTR_EXIT_INSTR_OFFSETS
	.align		4
        /*0058*/ 	.byte	0x04, 0x1c
        /*005a*/ 	.short	(.L_17 - .L_16)


	//   ....[0]....
.L_16:
        /*005c*/ 	.word	0x000000d0


	//   ....[1]....
        /*0060*/ 	.word	0x000012d0


	//----- nvinfo : EIATTR_CBANK_PARAM_SIZE
	.align		4
.L_17:
        /*0064*/ 	.byte	0x03, 0x19
        /*0066*/ 	.short	0x001c


	//----- nvinfo : EIATTR_PARAM_CBANK
	.align		4
        /*0068*/ 	.byte	0x04, 0x0a
        /*006a*/ 	.short	(.L_19 - .L_18)
	.align		4
.L_18:
        /*006c*/ 	.word	index@(.nv.constant0._Z17ConvolutionKernelPfS_S_i)
        /*0070*/ 	.short	0x0380
        /*0072*/ 	.short	0x001c


	//----- nvinfo : EIATTR_SW_WAR
	.align		4
.L_19:
        /*0074*/ 	.byte	0x04, 0x36
        /*0076*/ 	.short	(.L_21 - .L_20)
.L_20:
        /*0078*/ 	.word	0x00000008
.L_21:


//--------------------- .nv.callgraph             --------------------------
	.section	.nv.callgraph,"",@"SHT_CUDA_CALLGRAPH"
	.align	4
	.sectionentsize	8
	.align		4
        /*0000*/ 	.word	0x00000000
	.align		4
        /*0004*/ 	.word	0xffffffff
	.align		4
        /*0008*/ 	.word	0x00000000
	.align		4
        /*000c*/ 	.word	0xfffffffe
	.align		4
        /*0010*/ 	.word	0x00000000
	.align		4
        /*0014*/ 	.word	0xfffffffd
	.align		4
        /*0018*/ 	.word	0x00000000
	.align		4
        /*001c*/ 	.word	0xfffffffc


//--------------------- .text._Z17ConvolutionKernelPfS_S_i --------------------------
	.section	.text._Z17ConvolutionKernelPfS_S_i,"ax",@progbits
	.align	128
        .global         _Z17ConvolutionKernelPfS_S_i
        .type           _Z17ConvolutionKernelPfS_S_i,@function
        .size           _Z17ConvolutionKernelPfS_S_i,(.L_x_2 - _Z17ConvolutionKernelPfS_S_i)
        .other          _Z17ConvolutionKernelPfS_S_i,@"STO_CUDA_ENTRY STV_DEFAULT"
_Z17ConvolutionKernelPfS_S_i:
.text._Z17ConvolutionKernelPfS_S_i:
[----:B------:R-:W-:Y:S01]  /*0000*/  LDC R1, c[0x0][0x37c] ;  /* 0x0000df00ff017b82 */ /* 0x000fe20000000800 */
[----:B------:R-:W0:Y:S07]  /*0010*/  S2R R5, SR_TID.Y ;  /* 0x0000000000057919 */ /* 0x000e2e0000002200 */
[----:B------:R-:W1:Y:S01]  /*0020*/  LDC R3, c[0x0][0x360] ;  /* 0x0000d800ff037b82 */ /* 0x000e620000000800 */
[----:B------:R-:W1:Y:S07]  /*0030*/  S2R R0, SR_TID.X ;  /* 0x0000000000007919 */ /* 0x000e6e0000002100 */
[----:B------:R-:W0:Y:S08]  /*0040*/  S2UR UR5, SR_CTAID.Y ;  /* 0x00000000000579c3 */ /* 0x000e300000002600 */
[----:B------:R-:W0:Y:S08]  /*0050*/  LDC R2, c[0x0][0x364] ;  /* 0x0000d900ff027b82 */ /* 0x000e300000000800 */
[----:B------:R-:W1:Y:S08]  /*0060*/  S2UR UR4, SR_CTAID.X ;  /* 0x00000000000479c3 */ /* 0x000e700000002500 */
[----:B------:R-:W2:Y:S01]  /*0070*/  LDC R4, c[0x0][0x398] ;  /* 0x0000e600ff047b82 */ /* 0x000ea20000000800 */
[----:B0-----:R-:W-:-:S05]  /*0080*/  IMAD R5, R2, UR5, R5 ;  /* 0x0000000502057c24 */ /* 0x001fca000f8e0205 */
[----:B------:R-:W-:Y:S01]  /*0090*/  ISETP.GT.U32.AND P0, PT, R5, 0xff, PT ;  /* 0x000000ff0500780c */ /* 0x000fe20003f04070 */
[----:B-1----:R-:W-:-:S05]  /*00a0*/  IMAD R0, R3, UR4, R0 ;  /* 0x0000000403007c24 */ /* 0x002fca000f8e0200 */
[----:B------:R-:W-:-:S04]  /*00b0*/  ISETP.GT.OR P0, PT, R0, 0xff, P0 ;  /* 0x000000ff0000780c */ /* 0x000fc80000704670 */
[----:B--2---:R-:W-:-:S13]  /*00c0*/  ISETP.LT.OR P0, PT, R4, 0x1, P0 ;  /* 0x000000010400780c */ /* 0x004fda0000701670 */
[----:B------:R-:W-:Y:S05]  /*00d0*/  @P0 EXIT ;  /* 0x000000000000094d */ /* 0x000fea0003800000 */
[C---:B------:R-:W-:Y:S01]  /*00e0*/  IADD3 R3, PT, PT, R5.reuse, -0x1, RZ ;  /* 0xffffffff05037810 */ /* 0x040fe20007ffe0ff */
[----:B------:R-:W-:Y:S01]  /*00f0*/  IMAD.MOV.U32 R7, RZ, RZ, RZ ;  /* 0x000000ffff077224 */ /* 0x000fe200078e00ff */
[----:B------:R-:W-:Y:S01]  /*0100*/  ISETP.GE.U32.AND P2, PT, R5, 0xff, PT ;  /* 0x000000ff0500780c */ /* 0x000fe20003f46070 */
[----:B------:R-:W0:Y:S01]  /*0110*/  LDCU.64 UR4, c[0x0][0x358] ;  /* 0x00006b00ff0477ac */ /* 0x000e220008000a00 */
[----:B------:R-:W-:Y:S02]  /*0120*/  ISETP.GE.U32.AND P4, PT, R3, 0x100, PT ;  /* 0x000001000300780c */ /* 0x000fe40003f86070 */
[C---:B------:R-:W-:Y:S01]  /*0130*/  IADD3 R3, PT, PT, R0.reuse, 0x1, RZ ;  /* 0x0000000100037810 */ /* 0x040fe20007ffe0ff */
[----:B------:R-:W1:Y:S01]  /*0140*/  LDCU UR6, c[0x0][0x398] ;  /* 0x00007300ff0677ac */ /* 0x000e620008000800 */
[----:B------:R-:W-:Y:S02]  /*0150*/  IADD3 R2, PT, PT, R0, -0x1, RZ ;  /* 0xffffffff00027810 */ /* 0x000fe40007ffe0ff */
[----:B------:R-:W-:-:S02]  /*0160*/  ISETP.LT.U32.AND P5, PT, R3, 0x100, !P2 ;  /* 0x000001000300780c */ /* 0x000fc400057a1070 */
[----:B------:R-:W-:Y:S02]  /*0170*/  LEA R5, R5, R0, 0x8 ;  /* 0x0000000005057211 */ /* 0x000fe400078e40ff */
[----:B------:R-:W-:Y:S02]  /*0180*/  ISETP.LT.U32.AND P0, PT, R2, 0x100, !P2 ;  /* 0x000001000200780c */ /* 0x000fe40005701070 */
[----:B------:R-:W-:Y:S02]  /*0190*/  ISETP.LT.U32.AND P1, PT, R0, 0x100, !P2 ;  /* 0x000001000000780c */ /* 0x000fe40005721070 */
[----:B------:R-:W-:Y:S02]  /*01a0*/  ISETP.LT.U32.AND P2, PT, R2, 0x100, !P4 ;  /* 0x000001000200780c */ /* 0x000fe40006741070 */
[----:B------:R-:W-:Y:S02]  /*01b0*/  ISETP.LT.U32.AND P3, PT, R0, 0x100, !P4 ;  /* 0x000001000000780c */ /* 0x000fe40006761070 */
[----:B------:R-:W-:-:S02]  /*01c0*/  P2R R4, PR, RZ, 0x20 ;  /* 0x00000020ff047803 */ /* 0x000fc40000000000 */
[----:B------:R-:W-:Y:S02]  /*01d0*/  ISETP.LT.U32.AND P4, PT, R3, 0x100, !P4 ;  /* 0x000001000300780c */ /* 0x000fe40006781070 */
[----:B01----:R-:W-:-:S11]  /*01e0*/  IADD3 R6, PT, PT, R5, 0x101, RZ ;  /* 0x0000010105067810 */ /* 0x003fd60007ffe0ff */
.L_x_0:
[----:B0-----:R-:W0:Y:S01]  /*01f0*/  @P2 LDC.64 R26, c[0x0][0x380] ;  /* 0x0000e000ff1a2b82 */ /* 0x001e220000000a00 */
[----:B------:R-:W-:Y:S01]  /*0200*/  @P2 IADD3 R9, PT, PT, R5, -0x101, RZ ;  /* 0xfffffeff05092810 */ /* 0x000fe20007ffe0ff */
[----:B------:R-:W-:Y:S01]  /*0210*/  IMAD R20, R7, 0x24, RZ ;  /* 0x0000002407147824 */ /* 0x000fe200078e02ff */
[----:B------:R-:W-:Y:S02]  /*0220*/  ISETP.GT.U32.AND P5, PT, R2, 0xff, PT ;  /* 0x000000ff0200780c */ /* 0x000fe40003fa4070 */
[----:B------:R-:W-:Y:S02]  /*0230*/  ISETP.GT.U32.AND P6, PT, R0, 0xff, PT ;  /* 0x000000ff0000780c */ /* 0x000fe40003fc4070 */
[----:B------:R-:W-:Y:S01]  /*0240*/  @P3 IADD3 R19, PT, PT, R5, -0x100, RZ ;  /* 0xffffff0005133810 */ /* 0x000fe20007ffe0ff */
[----:B------:R-:W1:Y:S08]  /*0250*/  LDC.64 R14, c[0x0][0x390] ;  /* 0x0000e400ff0e7b82 */ /* 0x000e700000000a00 */
[----:B------:R-:W2:Y:S01]  /*0260*/  @P3 LDC.64 R16, c[0x0][0x380] ;  /* 0x0000e000ff103b82 */ /* 0x000ea20000000a00 */
[----:B0-----:R-:W-:-:S07]  /*0270*/  @P2 IMAD.WIDE.U32 R26, R9, 0x4, R26 ;  /* 0x00000004091a2825 */ /* 0x001fce00078e001a */
[----:B------:R-:W0:Y:S01]  /*0280*/  @!P5 LDC.64 R12, c[0x0][0x380] ;  /* 0x0000e000ff0cdb82 */ /* 0x000e220000000a00 */
[----:B------:R-:W-:Y:S01]  /*0290*/  @P4 VIADD R21, R5, 0xffffff01 ;  /* 0xffffff0105154836 */ /* 0x000fe20000000000 */
[----:B------:R-:W3:Y:S01]  /*02a0*/  @P2 LDG.E R24, desc[UR4][R26.64] ;  /* 0x000000041a182981 */ /* 0x000ee2000c1e1900 */
[----:B-1----:R-:W-:-:S05]  /*02b0*/  IMAD.WIDE.U32 R22, R20, 0x4, R14 ;  /* 0x0000000414167825 */ /* 0x002fca00078e000e */
[----:B------:R-:W1:Y:S01]  /*02c0*/  @P4 LDC.64 R8, c[0x0][0x380] ;  /* 0x0000e000ff084b82 */ /* 0x000e620000000a00 */
[----:B------:R-:W3:Y:S07]  /*02d0*/  @P2 LDG.E R25, desc[UR4][R22.64] ;  /* 0x0000000416192981 */ /* 0x000eee000c1e1900 */
[----:B------:R-:W4:Y:S01]  /*02e0*/  @!P6 LDC.64 R10, c[0x0][0x380] ;  /* 0x0000e000ff0aeb82 */ /* 0x000f220000000a00 */
[----:B--2---:R-:W-:Y:S01]  /*02f0*/  @P3 IMAD.WIDE.U32 R16, R19, 0x4, R16 ;  /* 0x0000000413103825 */ /* 0x004fe200078e0010 */
[----:B------:R-:W2:Y:S04]  /*0300*/  @P4 LDG.E R18, desc[UR4][R22.64+0x8] ;  /* 0x0000080416124981 */ /* 0x000ea8000c1e1900 */
[----:B------:R-:W5:Y:S01]  /*0310*/  @P3 LDG.E R19, desc[UR4][R16.64] ;  /* 0x0000000410133981 */ /* 0x000f62000c1e1900 */
[----:B------:R-:W-:-:S03]  /*0320*/  @!P5 IADD3 R29, PT, PT, R5, -0x1, RZ ;  /* 0xffffffff051dd810 */ /* 0x000fc60007ffe0ff */
[----:B------:R-:W2:Y:S01]  /*0330*/  @P1 LDG.E R26, desc[UR4][R22.64+0x1c] ;  /* 0x00001c04161a1981 */ /* 0x000ea2000c1e1900 */
[----:B-1----:R-:W-:-:S03]  /*0340*/  @P4 IMAD.WIDE.U32 R8, R21, 0x4, R8 ;  /* 0x0000000415084825 */ /* 0x002fc600078e0008 */
[----:B------:R-:W5:Y:S04]  /*0350*/  @P3 LDG.E R21, desc[UR4][R22.64+0x4] ;  /* 0x0000040416153981 */ /* 0x000f68000c1e1900 */
[----:B------:R1:W2:Y:S01]  /*0360*/  @P4 LDG.E R9, desc[UR4][R8.64] ;  /* 0x0000000408094981 */ /* 0x0002a2000c1e1900 */
[----:B0-----:R-:W-:Y:S02]  /*0370*/  @!P5 IMAD.WIDE.U32 R12, R29, 0x4, R12 ;  /* 0x000000041d0cd825 */ /* 0x001fe400078e000c */
[----:B------:R-:W0:Y:S02]  /*0380*/  @P0 LDC.64 R28, c[0x0][0x380] ;  /* 0x0000e000ff1c0b82 */ /* 0x000e240000000a00 */
[----:B----4-:R-:W-:Y:S02]  /*0390*/  @!P6 IMAD.WIDE.U32 R10, R5, 0x4, R10 ;  /* 0x00000004050ae825 */ /* 0x010fe400078e000a */
[----:B------:R-:W4:Y:S04]  /*03a0*/  @!P5 LDG.E R12, desc[UR4][R12.64] ;  /* 0x000000040c0cd981 */ /* 0x000f28000c1e1900 */
[----:B------:R-:W4:Y:S04]  /*03b0*/  @!P6 LDG.E R10, desc[UR4][R10.64] ;  /* 0x000000040a0ae981 */ /* 0x000f28000c1e1900 */
[----:B------:R-:W4:Y:S04]  /*03c0*/  @!P5 LDG.E R13, desc[UR4][R22.64+0xc] ;  /* 0x00000c04160dd981 */ /* 0x000f28000c1e1900 */
[----:B------:R-:W4:Y:S01]  /*03d0*/  @!P6 LDG.E R11, desc[UR4][R22.64+0x10] ;  /* 0x00001004160be981 */ /* 0x000f22000c1e1900 */
[----:B------:R-:W-:Y:S01]  /*03e0*/  ISETP.GT.U32.AND P6, PT, R3, 0xff, PT ;  /* 0x000000ff0300780c */ /* 0x000fe20003fc4070 */
[----:B-1----:R-:W-:-:S12]  /*03f0*/  HFMA2 R8, -RZ, RZ, 0, 0 ;  /* 0x00000000ff087431 */ /* 0x002fd800000001ff */
[----:B------:R-:W1:Y:S01]  /*0400*/  @!P6 LDC.64 R16, c[0x0][0x380] ;  /* 0x0000e000ff10eb82 */ /* 0x000e620000000a00 */
[----:B------:R-:W-:-:S05]  /*0410*/  @!P6 IADD3 R27, PT, PT, R5, 0x1, RZ ;  /* 0x00000001051be810 */ /* 0x000fca0007ffe0ff */
[----:B-1----:R-:W-:-:S04]  /*0420*/  @!P6 IMAD.WIDE.U32 R16, R27, 0x4, R16 ;  /* 0x000000041b10e825 */ /* 0x002fc800078e0010 */
[----:B------:R-:W-:Y:S02]  /*0430*/  @P0 VIADD R27, R5, 0xff ;  /* 0x000000ff051b0836 */ /* 0x000fe40000000000 */
[----:B------:R-:W4:Y:S02]  /*0440*/  @!P6 LDG.E R16, desc[UR4][R16.64] ;  /* 0x000000041010e981 */ /* 0x000f24000c1e1900 */
[----:B0-----:R-:W-:-:S06]  /*0450*/  @P0 IMAD.WIDE.U32 R28, R27, 0x4, R28 ;  /* 0x000000041b1c0825 */ /* 0x001fcc00078e001c */
[----:B------:R-:W4:Y:S04]  /*0460*/  @P0 LDG.E R28, desc[UR4][R28.64] ;  /* 0x000000041c1c0981 */ /* 0x000f28000c1e1900 */
[----:B------:R-:W4:Y:S04]  /*0470*/  @!P6 LDG.E R17, desc[UR4][R22.64+0x14] ;  /* 0x000014041611e981 */ /* 0x000f28000c1e1900 */
[----:B------:R-:W4:Y:S01]  /*0480*/  @P0 LDG.E R29, desc[UR4][R22.64+0x18] ;  /* 0x00001804161d0981 */ /* 0x000f22000c1e1900 */
[----:B------:R-:W-:Y:S01]  /*0490*/  @P2 IADD3 R31, PT, PT, R5, 0xfeff, RZ ;  /* 0x0000feff051f2810 */ /* 0x000fe20007ffe0ff */
[----:B---3--:R-:W-:-:S02]  /*04a0*/  @P2 FFMA R8, R24, R25, RZ ;  /* 0x0000001918082223 */ /* 0x008fc400000000ff */
[----:B------:R-:W0:Y:S02]  /*04b0*/  @P1 LDC.64 R24, c[0x0][0x380] ;  /* 0x0000e000ff181b82 */ /* 0x000e240000000a00 */
[----:B-----5:R-:W-:-:S04]  /*04c0*/  @P3 FFMA R8, R19, R21, R8 ;  /* 0x0000001513083223 */ /* 0x020fc80000000008 */
[----:B--2---:R-:W-:Y:S01]  /*04d0*/  @P4 FFMA R8, R9, R18, R8 ;  /* 0x0000001209084223 */ /* 0x004fe20000000008 */
[----:B------:R-:W-:Y:S02]  /*04e0*/  P2R R9, PR, RZ, 0x10 ;  /* 0x00000010ff097803 */ /* 0x000fe40000000000 */
[----:B------:R-:W-:Y:S02]  /*04f0*/  ISETP.NE.AND P4, PT, R4, RZ, PT ;  /* 0x000000ff0400720c */ /* 0x000fe40003f85270 */
[----:B------:R-:W-:Y:S02]  /*0500*/  P2R R21, PR, RZ, 0x8 ;  /* 0x00000008ff157803 */ /* 0x000fe40000000000 */
[----:B------:R-:W-:-:S09]  /*0510*/  ISETP.GT.U32.AND P3, PT, R0, 0xff, PT ;  /* 0x000000ff0000780c */ /* 0x000fd20003f64070 */
[----:B------:R-:W1:Y:S01]  /*0520*/  @P4 LDC.64 R18, c[0x0][0x380] ;  /* 0x0000e000ff124b82 */ /* 0x000e620000000a00 */
[----:B----4-:R-:W-:Y:S01]  /*0530*/  @!P5 FFMA R8, R12, R13, R8 ;  /* 0x0000000d0c08d223 */ /* 0x010fe20000000008 */
[----:B------:R-:W2:Y:S03]  /*0540*/  @P4 LDG.E R22, desc[UR4][R22.64+0x20] ;  /* 0x0000200416164981 */ /* 0x000ea6000c1e1900 */
[----:B------:R-:W-:Y:S01]  /*0550*/  @!P3 FFMA R8, R10, R11, R8 ;  /* 0x0000000b0a08b223 */ /* 0x000fe20000000008 */
[----:B------:R-:W-:Y:S02]  /*0560*/  ISETP.NE.AND P3, PT, R21, RZ, PT ;  /* 0x000000ff1500720c */ /* 0x000fe40003f65270 */
[----:B------:R-:W3:Y:S01]  /*0570*/  @P2 LDC.64 R12, c[0x0][0x380] ;  /* 0x0000e000ff0c2b82 */ /* 0x000ee20000000a00 */
[----:B------:R-:W-:-:S05]  /*0580*/  @P1 IADD3 R21, PT, PT, R5, 0x100, RZ ;  /* 0x0000010005151810 */ /* 0x000fca0007ffe0ff */
[----:B0-----:R-:W-:-:S05]  /*0590*/  @P1 IMAD.WIDE.U32 R24, R21, 0x4, R24 ;  /* 0x0000000415181825 */ /* 0x001fca00078e0018 */
[----:B------:R-:W0:Y:S01]  /*05a0*/  @P3 LDC.64 R10, c[0x0][0x380] ;  /* 0x0000e000ff0a3b82 */ /* 0x000e220000000a00 */
[----:B------:R-:W4:Y:S01]  /*05b0*/  @P1 LDG.E R27, desc[UR4][R24.64] ;  /* 0x00000004181b1981 */ /* 0x000f22000c1e1900 */
[----:B-1----:R-:W-:Y:S01]  /*05c0*/  @P4 IMAD.WIDE.U32 R18, R6, 0x4, R18 ;  /* 0x0000000406124825 */ /* 0x002fe200078e0012 */
[----:B------:R-:W-:-:S04]  /*05d0*/  IADD3 R21, PT, PT, R20, 0x9, RZ ;  /* 0x0000000914157810 */ /* 0x000fc80007ffe0ff */
[----:B------:R1:W2:Y:S01]  /*05e0*/  @P4 LDG.E R23, desc[UR4][R18.64] ;  /* 0x0000000412174981 */ /* 0x0002a2000c1e1900 */
[----:B------:R-:W-:Y:S01]  /*05f0*/  ISETP.NE.AND P4, PT, R9, RZ, PT ;  /* 0x000000ff0900720c */ /* 0x000fe20003f85270 */
[----:B------:R-:W-:Y:S02]  /*0600*/  @P3 VIADD R9, R5, 0xff00 ;  /* 0x0000ff0005093836 */ /* 0x000fe40000000000 */
[----:B---3--:R-:W-:-:S04]  /*0610*/  @P2 IMAD.WIDE.U32 R12, R31, 0x4, R12 ;  /* 0x000000041f0c2825 */ /* 0x008fc800078e000c */
[----:B-1----:R-:W-:Y:S02]  /*0620*/  IMAD.WIDE.U32 R18, R21, 0x4, R14 ;  /* 0x0000000415127825 */ /* 0x002fe400078e000e */
[----:B------:R-:W3:Y:S02]  /*0630*/  @P2 LDG.E R21, desc[UR4][R12.64] ;  /* 0x000000040c152981 */ /* 0x000ee4000c1e1900 */
[----:B0-----:R-:W-:-:S05]  /*0640*/  @P3 IMAD.WIDE.U32 R10, R9, 0x4, R10 ;  /* 0x00000004090a3825 */ /* 0x001fca00078e000a */
[----:B------:R0:W5:Y:S04]  /*0650*/  @P3 LDG.E R9, desc[UR4][R10.64] ;  /* 0x000000040a093981 */ /* 0x000168000c1e1900 */
[----:B------:R-:W3:Y:S04]  /*0660*/  @P2 LDG.E R12, desc[UR4][R18.64] ;  /* 0x00000004120c2981 */ /* 0x000ee8000c1e1900 */
[----:B------:R-:W5:Y:S01]  /*0670*/  @P3 LDG.E R13, desc[UR4][R18.64+0x4] ;  /* 0x00000404120d3981 */ /* 0x000f62000c1e1900 */
[----:B------:R-:W-:Y:S01]  /*0680*/  P2R R24, PR, RZ, 0x4 ;  /* 0x00000004ff187803 */ /* 0x000fe20000000000 */
[----:B0-----:R-:W0:Y:S01]  /*0690*/  @!P5 LDC.64 R10, c[0x0][0x380] ;  /* 0x0000e000ff0adb82 */ /* 0x001e220000000a00 */
[----:B------:R-:W-:-:S04]  /*06a0*/  ISETP.NE.AND P2, PT, R4, RZ, PT ;  /* 0x000000ff0400720c */ /* 0x000fc80003f45270 */
[----:B------:R-:W-:Y:S02]  /*06b0*/  P2R R25, PR, RZ, 0x4 ;  /* 0x00000004ff197803 */ /* 0x000fe40000000000 */
[----:B------:R-:W-:Y:S01]  /*06c0*/  ISETP.GT.U32.AND P2, PT, R0, 0xff, PT ;  /* 0x000000ff0000780c */ /* 0x000fe20003f44070 */
[----:B------:R-:W-:Y:S02]  /*06d0*/  @!P6 FFMA R8, R16, R17, R8 ;  /* 0x000000111008e223 */ /* 0x000fe40000000008 */
[----:B------:R-:W1:Y:S02]  /*06e0*/  @P4 LDC.64 R16, c[0x0][0x380] ;  /* 0x0000e000ff104b82 */ /* 0x000e640000000a00 */
[----:B------:R-:W-:-:S08]  /*06f0*/  @P0 FFMA R8, R28, R29, R8 ;  /* 0x0000001d1c080223 */ /* 0x000fd00000000008 */
[----:B------:R-:W5:Y:S01]  /*0700*/  @!P2 LDC.64 R28, c[0x0][0x380] ;  /* 0x0000e000ff1cab82 */ /* 0x000f620000000a00 */
[----:B------:R-:W-:Y:S02]  /*0710*/  ISETP.NE.AND P2, PT, R25, RZ, PT ;  /* 0x000000ff1900720c */ /* 0x000fe40003f45270 */
[----:B------:R-:W-:-:S05]  /*0720*/  @!P5 IADD3 R31, PT, PT, R5, 0xffff, RZ ;  /* 0x0000ffff051fd810 */ /* 0x000fca0007ffe0ff */
[----:B0-----:R-:W-:Y:S02]  /*0730*/  @!P5 IMAD.WIDE.U32 R30, R31, 0x4, R10 ;  /* 0x000000041f1ed825 */ /* 0x001fe400078e000a */
[----:B------:R-:W0:Y:S02]  /*0740*/  @P1 LDC.64 R10, c[0x0][0x380] ;  /* 0x0000e000ff0a1b82 */ /* 0x000e240000000a00 */
[----:B----4-:R-:W-:-:S04]  /*0750*/  @P1 FFMA R8, R27, R26, R8 ;  /* 0x0000001a1b081223 */ /* 0x010fc80000000008 */
[----:B--2---:R-:W-:Y:S01]  /*0760*/  @P2 FFMA R8, R23, R22, R8 ;  /* 0x0000001617082223 */ /* 0x004fe20000000008 */
[----:B------:R-:W-:Y:S02]  /*0770*/  ISETP.NE.AND P2, PT, R24, RZ, PT ;  /* 0x000000ff1800720c */ /* 0x000fe40003f45270 */
[----:B------:R-:W-:Y:S01]  /*0780*/  P2R R26, PR, RZ, 0x8 ;  /* 0x00000008ff1a7803 */ /* 0x000fe20000000000 */
[----:B------:R-:W2:Y:S01]  /*0790*/  @!P6 LDC.64 R24, c[0x0][0x380] ;  /* 0x0000e000ff18eb82 */ /* 0x000ea20000000a00 */
[----:B------:R-:W-:-:S05]  /*07a0*/  @P4 IADD3 R23, PT, PT, R5, 0xff01, RZ ;  /* 0x0000ff0105174810 */ /* 0x000fca0007ffe0ff */
[----:B-1----:R-:W-:Y:S02]  /*07b0*/  @P4 IMAD.WIDE.U32 R16, R23, 0x4, R16 ;  /* 0x0000000417104825 */ /* 0x002fe400078e0010 */
[----:B------:R-:W1:Y:S04]  /*07c0*/  @P0 LDC.64 R22, c[0x0][0x380] ;  /* 0x0000e000ff160b82 */ /* 0x000e680000000a00 */
[----:B------:R-:W4:Y:S01]  /*07d0*/  @P4 LDG.E R16, desc[UR4][R16.64] ;  /* 0x0000000410104981 */ /* 0x000f22000c1e1900 */
[----:B---3--:R-:W-:-:S03]  /*07e0*/  @P2 FFMA R8, R21, R12, R8 ;  /* 0x0000000c15082223 */ /* 0x008fc60000000008 */
[----:B------:R-:W4:Y:S01]  /*07f0*/  @P4 LDG.E R17, desc[UR4][R18.64+0x8] ;  /* 0x0000080412114981 */ /* 0x000f22000c1e1900 */
[----:B-----5:R-:W-:Y:S01]  /*0800*/  @P3 FFMA R8, R9, R13, R8 ;  /* 0x0000000d09083223 */ /* 0x020fe20000000008 */
[----:B------:R-:W-:Y:S02]  /*0810*/  ISETP.GT.U32.AND P3, PT, R0, 0xff, PT ;  /* 0x000000ff0000780c */ /* 0x000fe40003f64070 */
[----:B------:R3:W5:Y:S11]  /*0820*/  @!P5 LDG.E R13, desc[UR4][R30.64] ;  /* 0x000000041e0dd981 */ /* 0x000776000c1e1900 */
[----:B------:R-:W-:-:S05]  /*0830*/  @!P3 IADD3 R9, PT, PT, R5, 0x10000, RZ ;  /* 0x000100000509b810 */ /* 0x000fca0007ffe0ff */
[----:B---3--:R-:W-:Y:S01]  /*0840*/  @!P3 IMAD.WIDE.U32 R30, R9, 0x4, R28 ;  /* 0x00000004091eb825 */ /* 0x008fe200078e001c */
[----:B------:R-:W-:Y:S01]  /*0850*/  @!P6 IADD3 R9, PT, PT, R5, 0x10001, RZ ;  /* 0x000100010509e810 */ /* 0x000fe20007ffe0ff */
[----:B------:R-:W5:Y:S04]  /*0860*/  @!P5 LDG.E R29, desc[UR4][R18.64+0xc] ;  /* 0x00000c04121dd981 */ /* 0x000f68000c1e1900 */
[----:B------:R3:W5:Y:S01]  /*0870*/  @!P3 LDG.E R27, desc[UR4][R30.64] ;  /* 0x000000041e1bb981 */ /* 0x000762000c1e1900 */
[----:B--2---:R-:W-:-:S03]  /*0880*/  @!P6 IMAD.WIDE.U32 R24, R9, 0x4, R24 ;  /* 0x000000040918e825 */ /* 0x004fc600078e0018 */
[----:B------:R-:W2:Y:S01]  /*0890*/  @!P3 LDG.E R28, desc[UR4][R18.64+0x10] ;  /* 0x00001004121cb981 */ /* 0x000ea2000c1e1900 */
[----:B------:R-:W-:-:S03]  /*08a0*/  @P0 VIADD R9, R5, 0x100ff ;  /* 0x000100ff05090836 */ /* 0x000fc60000000000 */
[----:B------:R-:W2:Y:S01]  /*08b0*/  @!P6 LDG.E R24, desc[UR4][R24.64] ;  /* 0x000000041818e981 */ /* 0x000ea2000c1e1900 */
[----:B-1----:R-:W-:Y:S01]  /*08c0*/  @P0 IMAD.WIDE.U32 R22, R9, 0x4, R22 ;  /* 0x0000000409160825 */ /* 0x002fe200078e0016 */
[----:B------:R-:W-:Y:S02]  /*08d0*/  @P1 IADD3 R9, PT, PT, R5, 0x10100, RZ ;  /* 0x0001010005091810 */ /* 0x000fe40007ffe0ff */
[----:B------:R-:W2:Y:S03]  /*08e0*/  @!P6 LDG.E R25, desc[UR4][R18.64+0x14] ;  /* 0x000014041219e981 */ /* 0x000ea6000c1e1900 */
[----:B0-----:R-:W-:Y:S02]  /*08f0*/  @P1 IMAD.WIDE.U32 R10, R9, 0x4, R10 ;  /* 0x00000004090a1825 */ /* 0x001fe400078e000a */
[----:B------:R-:W2:Y:S04]  /*0900*/  @P0 LDG.E R9, desc[UR4][R22.64] ;  /* 0x0000000416090981 */ /* 0x000ea8000c1e1900 */
[----:B------:R0:W2:Y:S04]  /*0910*/  @P1 LDG.E R21, desc[UR4][R10.64] ;  /* 0x000000040a151981 */ /* 0x0000a8000c1e1900 */
[----:B------:R-:W2:Y:S04]  /*0920*/  @P0 LDG.E R23, desc[UR4][R18.64+0x18] ;  /* 0x0000180412170981 */ /* 0x000ea8000c1e1900 */
[----:B------:R-:W2:Y:S01]  /*0930*/  @P1 LDG.E R22, desc[UR4][R18.64+0x1c] ;  /* 0x00001c0412161981 */ /* 0x000ea2000c1e1900 */
[----:B------:R-:W-:-:S02]  /*0940*/  P2R R12, PR, RZ, 0x4 ;  /* 0x00000004ff0c7803 */ /* 0x000fc40000000000 */
[----:B------:R-:W-:Y:S02]  /*0950*/  ISETP.NE.AND P2, PT, R4, RZ, PT ;  /* 0x000000ff0400720c */ /* 0x000fe40003f45270 */
[----:B---3--:R-:W-:Y:S01]  /*0960*/  @P4 IADD3 R31, PT, PT, R5, 0x1ff01, RZ ;  /* 0x0001ff01051f4810 */ /* 0x008fe20007ffe0ff */
[----:B----4-:R-:W-:-:S10]  /*0970*/  @P4 FFMA R8, R16, R17, R8 ;  /* 0x0000001110084223 */ /* 0x010fd40000000008 */
[----:B------:R-:W1:Y:S01]  /*0980*/  @P2 LDC.64 R16, c[0x0][0x380] ;  /* 0x0000e000ff102b82 */ /* 0x000e620000000a00 */
[----:B------:R-:W-:Y:S01]  /*0990*/  ISETP.NE.AND P2, PT, R12, RZ, PT ;  /* 0x000000ff0c00720c */ /* 0x000fe20003f45270 */
[----:B-----5:R-:W-:-:S12]  /*09a0*/  @!P5 FFMA R8, R13, R29, R8 ;  /* 0x0000001d0d08d223 */ /* 0x020fd80000000008 */
[----:B------:R-:W3:Y:S01]  /*09b0*/  @P2 LDC.64 R12, c[0x0][0x380] ;  /* 0x0000e000ff0c2b82 */ /* 0x000ee20000000a00 */
[----:B--2---:R-:W-:Y:S01]  /*09c0*/  @!P3 FFMA R8, R27, R28, R8 ;  /* 0x0000001c1b08b223 */ /* 0x004fe20000000008 */
[----:B------:R-:W-:-:S06]  /*09d0*/  ISETP.NE.AND P3, PT, R26, RZ, PT ;  /* 0x000000ff1a00720c */ /* 0x000fcc0003f65270 */
[----:B------:R-:W2:Y:S08]  /*09e0*/  @P4 LDC.64 R28, c[0x0][0x380] ;  /* 0x0000e000ff1c4b82 */ /* 0x000eb00000000a00 */
[----:B------:R-:W4:Y:S01]  /*09f0*/  @!P5 LDC.64 R26, c[0x0][0x380] ;  /* 0x0000e000ff1adb82 */ /* 0x000f220000000a00 */
[----:B------:R-:W-:Y:S01]  /*0a00*/  @!P6 FFMA R8, R24, R25, R8 ;  /* 0x000000191808e223 */ /* 0x000fe20000000008 */
[----:B------:R-:W-:-:S02]  /*0a10*/  P2R R24, PR, RZ, 0x40 ;  /* 0x00000040ff187803 */ /* 0x000fc40000000000 */
[----:B------:R-:W-:-:S04]  /*0a20*/  ISETP.NE.AND P6, PT, R4, RZ, PT ;  /* 0x000000ff0400720c */ /* 0x000fc80003fc5270 */
[----:B0-----:R-:W0:Y:S01]  /*0a30*/  @P3 LDC.64 R10, c[0x0][0x380] ;  /* 0x0000e000ff0a3b82 */ /* 0x001e220000000a00 */
[----:B------:R-:W-:Y:S01]  /*0a40*/  @P0 FFMA R8, R9, R23, R8 ;  /* 0x0000001709080223 */ /* 0x000fe20000000008 */
[----:B------:R-:W-:-:S07]  /*0a50*/  P2R R9, PR, RZ, 0x1 ;  /* 0x00000001ff097803 */ /* 0x000fce0000000000 */
[----:B------:R5:W4:Y:S01]  /*0a60*/  @P6 LDG.E R19, desc[UR4][R18.64+0x20] ;  /* 0x0000200412136981 */ /* 0x000b22000c1e1900 */
[----:B------:R-:W-:Y:S01]  /*0a70*/  ISETP.GT.U32.AND P0, PT, R0, 0xff, PT ;  /* 0x000000ff0000780c */ /* 0x000fe20003f04070 */
[----:B------:R-:W-:Y:S01]  /*0a80*/  @P1 FFMA R8, R21, R22, R8 ;  /* 0x0000001615081223 */ /* 0x000fe20000000008 */
[C---:B------:R-:W-:Y:S01]  /*0a90*/  @P2 IADD3 R23, PT, PT, R5.reuse, 0x1feff, RZ ;  /* 0x0001feff05172810 */ /* 0x040fe20007ffe0ff */
[----:B------:R-:W-:Y:S01]  /*0aa0*/  VIADD R21, R20, 0x12 ;  /* 0x0000001214157836 */ /* 0x000fe20000000000 */
[----:B-----5:R-:W-:-:S03]  /*0ab0*/  IADD3 R18, PT, PT, R5, 0x10101, RZ ;  /* 0x0001010105127810 */ /* 0x020fc60007ffe0ff */
[----:B---3--:R-:W-:-:S04]  /*0ac0*/  @P2 IMAD.WIDE.U32 R22, R23, 0x4, R12 ;  /* 0x0000000417162825 */ /* 0x008fc800078e000c */
[----:B-1----:R-:W-:Y:S01]  /*0ad0*/  @P6 IMAD.WIDE.U32 R16, R18, 0x4, R16 ;  /* 0x0000000412106825 */ /* 0x002fe200078e0010 */
[----:B------:R-:W-:Y:S01]  /*0ae0*/  @P3 IADD3 R18, PT, PT, R5, 0x1ff00, RZ ;  /* 0x0001ff0005123810 */ /* 0x000fe20007ffe0ff */
[----:B------:R-:W3:Y:S02]  /*0af0*/  @P2 LDG.E R23, desc[UR4][R22.64] ;  /* 0x0000000416172981 */ /* 0x000ee4000c1e1900 */
[----:B------:R-:W-:Y:S02]  /*0b00*/  IMAD.WIDE.U32 R12, R21, 0x4, R14 ;  /* 0x00000004150c7825 */ /* 0x000fe400078e000e */
[----:B------:R1:W5:Y:S02]  /*0b10*/  @P6 LDG.E R25, desc[UR4][R16.64] ;  /* 0x0000000410196981 */ /* 0x000364000c1e1900 */
[----:B0-----:R-:W-:Y:S02]  /*0b20*/  @P3 IMAD.WIDE.U32 R10, R18, 0x4, R10 ;  /* 0x00000004120a3825 */ /* 0x001fe400078e000a */
[----:B------:R-:W3:Y:S02]  /*0b30*/  @P2 LDG.E R18, desc[UR4][R12.64] ;  /* 0x000000040c122981 */ /* 0x000ee4000c1e1900 */
[----:B--2---:R-:W-:-:S02]  /*0b40*/  @P4 IMAD.WIDE.U32 R30, R31, 0x4, R28 ;  /* 0x000000041f1e4825 */ /* 0x004fc400078e001c */
[----:B------:R-:W2:Y:S01]  /*0b50*/  @P3 LDG.E R11, desc[UR4][R10.64] ;  /* 0x000000040a0b3981 */ /* 0x000ea2000c1e1900 */
[----:B-1----:R-:W0:Y:S01]  /*0b60*/  @!P0 LDC.64 R16, c[0x0][0x380] ;  /* 0x0000e000ff108b82 */ /* 0x002e220000000a00 */
[C---:B------:R-:W-:Y:S02]  /*0b70*/  @!P5 IADD3 R28, PT, PT, R5.reuse, 0x1ffff, RZ ;  /* 0x0001ffff051cd810 */ /* 0x040fe40007ffe0ff */
[----:B------:R1:W2:Y:S04]  /*0b80*/  @P4 LDG.E R21, desc[UR4][R30.64] ;  /* 0x000000041e154981 */ /* 0x0002a8000c1e1900 */
[----:B------:R-:W2:Y:S04]  /*0b90*/  @P4 LDG.E R22, desc[UR4][R12.64+0x8] ;  /* 0x000008040c164981 */ /* 0x000ea8000c1e1900 */
[----:B------:R-:W2:Y:S01]  /*0ba0*/  @P3 LDG.E R10, desc[UR4][R12.64+0x4] ;  /* 0x000004040c0a3981 */ /* 0x000ea2000c1e1900 */
[----:B----4-:R-:W-:Y:S01]  /*0bb0*/  @!P5 IMAD.WIDE.U32 R26, R28, 0x4, R26 ;  /* 0x000000041c1ad825 */ /* 0x010fe200078e001a */
[----:B------:R-:W-:-:S05]  /*0bc0*/  @!P0 IADD3 R28, PT, PT, R5, 0x20000, RZ ;  /* 0x00020000051c8810 */ /* 0x000fca0007ffe0ff */
[----:B------:R-:W4:Y:S01]  /*0bd0*/  @!P5 LDG.E R26, desc[UR4][R26.64] ;  /* 0x000000041a1ad981 */ /* 0x000f22000c1e1900 */
[----:B0-----:R-:W-:-:S03]  /*0be0*/  @!P0 IMAD.WIDE.U32 R16, R28, 0x4, R16 ;  /* 0x000000041c108825 */ /* 0x001fc600078e0010 */
[----:B------:R-:W4:Y:S04]  /*0bf0*/  @!P0 LDG.E R28, desc[UR4][R12.64+0x10] ;  /* 0x000010040c1c8981 */ /* 0x000f28000c1e1900 */
[----:B------:R-:W4:Y:S04]  /*0c00*/  @!P5 LDG.E R27, desc[UR4][R12.64+0xc] ;  /* 0x00000c040c1bd981 */ /* 0x000f28000c1e1900 */
[----:B------:R0:W4:Y:S01]  /*0c10*/  @!P0 LDG.E R29, desc[UR4][R16.64] ;  /* 0x00000004101d8981 */ /* 0x000122000c1e1900 */
[----:B------:R-:W-:Y:S02]  /*0c20*/  ISETP.NE.AND P0, PT, R9, RZ, PT ;  /* 0x000000ff0900720c */ /* 0x000fe40003f05270 */
[----:B------:R-:W-:-:S02]  /*0c30*/  P2R R9, PR, RZ, 0x4 ;  /* 0x00000004ff097803 */ /* 0x000fc40000000000 */
[----:B-1----:R-:W-:Y:S01]  /*0c40*/  @P1 IADD3 R31, PT, PT, R5, 0x20100, RZ ;  /* 0x00020100051f1810 */ /* 0x002fe20007ffe0ff */
[----:B-----5:R-:W-:Y:S01]  /*0c50*/  @P6 FFMA R8, R25, R19, R8 ;  /* 0x0000001319086223 */ /* 0x020fe20000000008 */
[----:B------:R-:W-:Y:S02]  /*0c60*/  ISETP.NE.AND P6, PT, R24, RZ, PT ;  /* 0x000000ff1800720c */ /* 0x000fe40003fc5270 */
[----:B------:R-:W-:Y:S01]  /*0c70*/  P2R R25, PR, RZ, 0x20 ;  /* 0x00000020ff197803 */ /* 0x000fe20000000000 */
[----:B---3--:R-:W-:Y:S01]  /*0c80*/  @P2 FFMA R8, R23, R18, R8 ;  /* 0x0000001217082223 */ /* 0x008fe20000000008 */
[----:B------:R-:W-:-:S03]  /*0c90*/  ISETP.NE.AND P2, PT, R4, RZ, PT ;  /* 0x000000ff0400720c */ /* 0x000fc60003f45270 */
[----:B------:R-:W1:Y:S01]  /*0ca0*/  @P0 LDC.64 R18, c[0x0][0x380] ;  /* 0x0000e000ff120b82 */ /* 0x000e620000000a00 */
[----:B------:R-:W-:Y:S01]  /*0cb0*/  IADD3 R23, PT, PT, R20, 0x1b, RZ ;  /* 0x0000001b14177810 */ /* 0x000fe20007ffe0ff */
[----:B------:R-:W3:Y:S06]  /*0cc0*/  @P1 LDG.E R24, desc[UR4][R12.64+0x1c] ;  /* 0x00001c040c181981 */ /* 0x000eec000c1e1900 */
[----:B0-----:R-:W0:Y:S01]  /*0cd0*/  @!P6 LDC.64 R16, c[0x0][0x380] ;  /* 0x0000e000ff10eb82 */ /* 0x001e220000000a00 */
[----:B--2---:R-:W-:-:S07]  /*0ce0*/  @P3 FFMA R8, R11, R10, R8 ;  /* 0x0000000a0b083223 */ /* 0x004fce0000000008 */
[----:B------:R-:W2:Y:S01]  /*0cf0*/  @P2 LDC.64 R10, c[0x0][0x380] ;  /* 0x0000e000ff0a2b82 */ /* 0x000ea20000000a00 */
[----:B------:R-:W-:Y:S01]  /*0d00*/  ISETP.GT.U32.AND P2, PT, R0, 0xff, PT ;  /* 0x000000ff0000780c */ /* 0x000fe20003f44070 */
[----:B------:R-:W-:Y:S01]  /*0d10*/  @P4 FFMA R8, R21, R22, R8 ;  /* 0x0000001615084223 */ /* 0x000fe20000000008 */
[----:B------:R-:W-:Y:S01]  /*0d20*/  IMAD.WIDE.U32 R14, R23, 0x4, R14 ;  /* 0x00000004170e7825 */ /* 0x000fe200078e000e */
[----:B------:R-:W5:Y:S04]  /*0d30*/  @P0 LDG.E R22, desc[UR4][R12.64+0x18] ;  /* 0x000018040c160981 */ /* 0x000f68000c1e1900 */
[----:B------:R-:W1:Y:S01]  /*0d40*/  @P1 LDC.64 R20, c[0x0][0x380] ;  /* 0x0000e000ff141b82 */ /* 0x000e620000000a00 */
[----:B------:R-:W3:Y:S01]  /*0d50*/  @!P6 LDG.E R23, desc[UR4][R12.64+0x14] ;  /* 0x000014040c17e981 */ /* 0x000ee2000c1e1900 */
[----:B----4-:R-:W-:Y:S01]  /*0d60*/  @!P5 FFMA R8, R26, R27, R8 ;  /* 0x0000001b1a08d223 */ /* 0x010fe20000000008 */
[----:B------:R-:W-:-:S03]  /*0d70*/  ISETP.NE.AND P5, PT, R4, RZ, PT ;  /* 0x000000ff0400720c */ /* 0x000fc60003fa5270 */
[----:B------:R-:W-:Y:S01]  /*0d80*/  @!P2 FFMA R8, R29, R28, R8 ;  /* 0x0000001c1d08a223 */ /* 0x000fe20000000008 */
[----:B------:R-:W-:Y:S01]  /*0d90*/  ISETP.NE.AND P2, PT, R9, RZ, PT ;  /* 0x000000ff0900720c */ /* 0x000fe20003f45270 */
[C---:B------:R-:W-:Y:S01]  /*0da0*/  @!P6 VIADD R27, R5.reuse, 0x20001 ;  /* 0x00020001051be836 */ /* 0x040fe20000000000 */
[----:B------:R-:W-:Y:S01]  /*0db0*/  IADD3 R29, PT, PT, R5, 0x20101, RZ ;  /* 0x00020101051d7810 */ /* 0x000fe20007ffe0ff */
[----:B------:R-:W4:Y:S02]  /*0dc0*/  @P3 LDG.E R28, desc[UR4][R14.64+0x4] ;  /* 0x000004040e1c3981 */ /* 0x000f24000c1e1900 */
[----:B0-----:R-:W-:-:S04]  /*0dd0*/  @!P6 IMAD.WIDE.U32 R16, R27, 0x4, R16 ;  /* 0x000000041b10e825 */ /* 0x001fc800078e0010 */
[----:B------:R0:W4:Y:S01]  /*0de0*/  @P5 LDG.E R12, desc[UR4][R12.64+0x20] ;  /* 0x000020040c0c5981 */ /* 0x000122000c1e1900 */
[----:B-1----:R-:W-:-:S03]  /*0df0*/  @P1 IMAD.WIDE.U32 R20, R31, 0x4, R20 ;  /* 0x000000041f141825 */ /* 0x002fc600078e0014 */
[----:B------:R-:W1:Y:S01]  /*0e00*/  @P2 LDC.64 R26, c[0x0][0x380] ;  /* 0x0000e000ff1a2b82 */ /* 0x000e620000000a00 */
[----:B--2---:R-:W-:Y:S01]  /*0e10*/  @P5 IMAD.WIDE.U32 R10, R29, 0x4, R10 ;  /* 0x000000041d0a5825 */ /* 0x004fe200078e000a */
[----:B------:R2:W3:Y:S01]  /*0e20*/  @!P6 LDG.E R9, desc[UR4][R16.64] ;  /* 0x000000041009e981 */ /* 0x0004e2000c1e1900 */
[----:B0-----:R-:W-:-:S03]  /*0e30*/  @P0 IADD3 R13, PT, PT, R5, 0x200ff, RZ ;  /* 0x000200ff050d0810 */ /* 0x001fc60007ffe0ff */
[----:B------:R-:W4:Y:S02]  /*0e40*/  @P1 LDG.E R20, desc[UR4][R20.64] ;  /* 0x0000000414141981 */ /* 0x000f24000c1e1900 */
[----:B------:R-:W-:Y:S01]  /*0e50*/  @P0 IMAD.WIDE.U32 R18, R13, 0x4, R18 ;  /* 0x000000040d120825 */ /* 0x000fe200078e0012 */
[----:B--2---:R-:W0:Y:S04]  /*0e60*/  @P3 LDC.64 R16, c[0x0][0x380] ;  /* 0x0000e000ff103b82 */ /* 0x004e280000000a00 */
[----:B------:R2:W5:Y:S04]  /*0e70*/  @P0 LDG.E R13, desc[UR4][R18.64] ;  /* 0x00000004120d0981 */ /* 0x000568000c1e1900 */
[----:B------:R2:W4:Y:S01]  /*0e80*/  @P5 LDG.E R21, desc[UR4][R10.64] ;  /* 0x000000040a155981 */ /* 0x000522000c1e1900 */
[----:B------:R-:W-:Y:S01]  /*0e90*/  ISETP.NE.AND P5, PT, R25, RZ, PT ;  /* 0x000000ff1900720c */ /* 0x000fe20003fa5270 */
[----:B--2---:R-:W2:Y:S01]  /*0ea0*/  @P4 LDC.64 R18, c[0x0][0x380] ;  /* 0x0000e000ff124b82 */ /* 0x004ea20000000a00 */
[----:B------:R-:W-:-:S11]  /*0eb0*/  @P2 IADD3 R25, PT, PT, R5, 0x2feff, RZ ;  /* 0x0002feff05192810 */ /* 0x000fd60007ffe0ff */
[----:B------:R-:W2:Y:S01]  /*0ec0*/  @!P5 LDC.64 R10, c[0x0][0x380] ;  /* 0x0000e000ff0adb82 */ /* 0x000ea20000000a00 */
[----:B-1----:R-:W-:-:S04]  /*0ed0*/  @P2 IMAD.WIDE.U32 R26, R25, 0x4, R26 ;  /* 0x00000004191a2825 */ /* 0x002fc800078e001a */
[C---:B------:R-:W-:Y:S01]  /*0ee0*/  @P3 VIADD R25, R5.reuse, 0x2ff00 ;  /* 0x0002ff0005193836 */ /* 0x040fe20000000000 */
[----:B------:R-:W-:Y:S01]  /*0ef0*/  @!P5 IADD3 R29, PT, PT, R5, 0x2ffff, RZ ;  /* 0x0002ffff051dd810 */ /* 0x000fe20007ffe0ff */
[----:B------:R-:W4:Y:S02]  /*0f00*/  @P2 LDG.E R27, desc[UR4][R26.64] ;  /* 0x000000041a1b2981 */ /* 0x000f24000c1e1900 */
[----:B0-----:R-:W-:Y:S01]  /*0f10*/  @P3 IMAD.WIDE.U32 R16, R25, 0x4, R16 ;  /* 0x0000000419103825 */ /* 0x001fe200078e0010 */
[----:B------:R-:W-:-:S05]  /*0f20*/  @P4 IADD3 R25, PT, PT, R5, 0x2ff01, RZ ;  /* 0x0002ff0105194810 */ /* 0x000fca0007ffe0ff */
[----:B------:R-:W4:Y:S01]  /*0f30*/  @P3 LDG.E R17, desc[UR4][R16.64] ;  /* 0x0000000410113981 */ /* 0x000f22000c1e1900 */
[----:B--2---:R-:W-:-:S03]  /*0f40*/  @P4 IMAD.WIDE.U32 R18, R25, 0x4, R18 ;  /* 0x0000000419124825 */ /* 0x004fc600078e0012 */
[----:B------:R-:W2:Y:S04]  /*0f50*/  @P2 LDG.E R25, desc[UR4][R14.64] ;  /* 0x000000040e192981 */ /* 0x000ea8000c1e1900 */
[----:B------:R-:W2:Y:S01]  /*0f60*/  @P4 LDG.E R19, desc[UR4][R18.64] ;  /* 0x0000000412134981 */ /* 0x000ea2000c1e1900 */
[----:B------:R-:W-:-:S03]  /*0f70*/  @!P5 IMAD.WIDE.U32 R10, R29, 0x4, R10 ;  /* 0x000000041d0ad825 */ /* 0x000fc600078e000a */
[----:B------:R-:W2:Y:S04]  /*0f80*/  @P4 LDG.E R29, desc[UR4][R14.64+0x8] ;  /* 0x000008040e1d4981 */ /* 0x000ea8000c1e1900 */
[----:B------:R-:W2:Y:S04]  /*0f90*/  @!P5 LDG.E R11, desc[UR4][R10.64] ;  /* 0x000000040a0bd981 */ /* 0x000ea8000c1e1900 */
[----:B------:R-:W2:Y:S01]  /*0fa0*/  @!P5 LDG.E R26, desc[UR4][R14.64+0xc] ;  /* 0x00000c040e1ad981 */ /* 0x000ea2000c1e1900 */
[----:B---3--:R-:W-:Y:S01]  /*0fb0*/  @!P6 FFMA R8, R9, R23, R8 ;  /* 0x000000170908e223 */ /* 0x008fe20000000008 */
[----:B------:R-:W-:-:S02]  /*0fc0*/  P2R R9, PR, RZ, 0x40 ;  /* 0x00000040ff097803 */ /* 0x000fc40000000000 */
[----:B------:R-:W-:Y:S01]  /*0fd0*/  ISETP.NE.AND P6, PT, R4, RZ, PT ;  /* 0x000000ff0400720c */ /* 0x000fe20003fc5270 */
[----:B-----5:R-:W-:Y:S01]  /*0fe0*/  @P0 FFMA R8, R13, R22, R8 ;  /* 0x000000160d080223 */ /* 0x020fe20000000008 */
[----:B------:R-:W-:Y:S01]  /*0ff0*/  @P0 VIADD R23, R5, 0x300ff ;  /* 0x000300ff05170836 */ /* 0x000fe20000000000 */
[----:B------:R-:W3:Y:S02]  /*1000*/  @P0 LDG.E R22, desc[UR4][R14.64+0x18] ;  /* 0x000018040e160981 */ /* 0x000ee4000c1e1900 */
[----:B----4-:R-:W-:-:S08]  /*1010*/  @P1 FFMA R8, R20, R24, R8 ;  /* 0x0000001814081223 */ /* 0x010fd00000000008 */
[----:B------:R-:W-:Y:S01]  /*1020*/  @P6 FFMA R8, R21, R12, R8 ;  /* 0x0000000c15086223 */ /* 0x000fe20000000008 */
[----:B------:R-:W-:Y:S01]  /*1030*/  ISETP.GT.U32.AND P6, PT, R0, 0xff, PT ;  /* 0x000000ff0000780c */ /* 0x000fe20003fc4070 */
[----:B------:R-:W0:-:S12]  /*1040*/  @P1 LDC.64 R12, c[0x0][0x380] ;  /* 0x0000e000ff0c1b82 */ /* 0x000e180000000a00 */
[----:B------:R-:W1:Y:S01]  /*1050*/  @!P6 LDC.64 R20, c[0x0][0x380] ;  /* 0x0000e000ff14eb82 */ /* 0x000e620000000a00 */
[----:B------:R-:W4:Y:S01]  /*1060*/  @!P6 LDG.E R10, desc[UR4][R14.64+0x10] ;  /* 0x000010040e0ae981 */ /* 0x000f22000c1e1900 */
[----:B--2---:R-:W-:-:S04]  /*1070*/  @P2 FFMA R8, R27, R25, R8 ;  /* 0x000000191b082223 */ /* 0x004fc80000000008 */
[----:B------:R-:W-:Y:S02]  /*1080*/  @P3 FFMA R8, R17, R28, R8 ;  /* 0x0000001c11083223 */ /* 0x000fe40000000008 */
[----:B------:R-:W2:Y:S02]  /*1090*/  @P0 LDC.64 R16, c[0x0][0x380] ;  /* 0x0000e000ff100b82 */ /* 0x000ea40000000a00 */
[----:B------:R-:W-:-:S04]  /*10a0*/  @P4 FFMA R8, R19, R29, R8 ;  /* 0x0000001d13084223 */ /* 0x000fc80000000008 */
[----:B------:R-:W-:Y:S01]  /*10b0*/  @!P5 FFMA R8, R11, R26, R8 ;  /* 0x0000001a0b08d223 */ /* 0x000fe20000000008 */
[----:B------:R-:W-:-:S05]  /*10c0*/  @!P6 IADD3 R11, PT, PT, R5, 0x30000, RZ ;  /* 0x00030000050be810 */ /* 0x000fca0007ffe0ff */
[----:B-1----:R-:W-:-:S06]  /*10d0*/  @!P6 IMAD.WIDE.U32 R20, R11, 0x4, R20 ;  /* 0x000000040b14e825 */ /* 0x002fcc00078e0014 */
[----:B------:R-:W4:Y:S01]  /*10e0*/  @!P6 LDG.E R21, desc[UR4][R20.64] ;  /* 0x000000041415e981 */ /* 0x000f22000c1e1900 */
[----:B------:R-:W-:Y:S01]  /*10f0*/  ISETP.NE.AND P5, PT, R4, RZ, PT ;  /* 0x000000ff0400720c */ /* 0x000fe20003fa5270 */
[----:B--2---:R-:W-:Y:S01]  /*1100*/  @P0 IMAD.WIDE.U32 R16, R23, 0x4, R16 ;  /* 0x0000000417100825 */ /* 0x004fe200078e0010 */
[----:B------:R-:W-:-:S05]  /*1110*/  @P1 IADD3 R25, PT, PT, R5, 0x30100, RZ ;  /* 0x0003010005191810 */ /* 0x000fca0007ffe0ff */
[----:B0-----:R-:W-:Y:S01]  /*1120*/  @P1 IMAD.WIDE.U32 R12, R25, 0x4, R12 ;  /* 0x00000004190c1825 */ /* 0x001fe200078e000c */
[----:B------:R-:W3:Y:S05]  /*1130*/  @P0 LDG.E R17, desc[UR4][R16.64] ;  /* 0x0000000410110981 */ /* 0x000eea000c1e1900 */
[----:B------:R-:W2:Y:S04]  /*1140*/  @P1 LDG.E R13, desc[UR4][R12.64] ;  /* 0x000000040c0d1981 */ /* 0x000ea8000c1e1900 */
[----:B------:R-:W5:Y:S01]  /*1150*/  @P5 LDG.E R23, desc[UR4][R14.64+0x20] ;  /* 0x000020040e175981 */ /* 0x000f62000c1e1900 */
[----:B----4-:R-:W-:Y:S01]  /*1160*/  @!P6 FFMA R8, R21, R10, R8 ;  /* 0x0000000a1508e223 */ /* 0x010fe20000000008 */
[----:B------:R-:W-:Y:S01]  /*1170*/  ISETP.NE.AND P6, PT, R9, RZ, PT ;  /* 0x000000ff0900720c */ /* 0x000fe20003fc5270 */
[----:B------:R-:W0:-:S12]  /*1180*/  @P5 LDC.64 R10, c[0x0][0x380] ;  /* 0x0000e000ff0a5b82 */ /* 0x000e180000000a00 */
[----:B------:R-:W1:Y:S01]  /*1190*/  @!P6 LDC.64 R18, c[0x0][0x380] ;  /* 0x0000e000ff12eb82 */ /* 0x000e620000000a00 */
[C---:B------:R-:W-:Y:S01]  /*11a0*/  @!P6 IADD3 R9, PT, PT, R5.reuse, 0x30001, RZ ;  /* 0x000300010509e810 */ /* 0x040fe20007ffe0ff */
[----:B------:R-:W4:Y:S01]  /*11b0*/  @!P6 LDG.E R20, desc[UR4][R14.64+0x14] ;  /* 0x000014040e14e981 */ /* 0x000f22000c1e1900 */
[----:B------:R-:W-:-:S05]  /*11c0*/  IADD3 R21, PT, PT, R5, 0x30101, RZ ;  /* 0x0003010105157810 */ /* 0x000fca0007ffe0ff */
[----:B0-----:R-:W-:Y:S02]  /*11d0*/  @P5 IMAD.WIDE.U32 R10, R21, 0x4, R10 ;  /* 0x00000004150a5825 */ /* 0x001fe400078e000a */
[----:B------:R-:W2:Y:S04]  /*11e0*/  @P1 LDG.E R21, desc[UR4][R14.64+0x1c] ;  /* 0x00001c040e151981 */ /* 0x000ea8000c1e1900 */
[----:B------:R-:W5:Y:S01]  /*11f0*/  @P5 LDG.E R11, desc[UR4][R10.64] ;  /* 0x000000040a0b5981 */ /* 0x000f62000c1e1900 */
[----:B-1----:R-:W-:-:S05]  /*1200*/  @!P6 IMAD.WIDE.U32 R18, R9, 0x4, R18 ;  /* 0x000000040912e825 */ /* 0x002fca00078e0012 */
[----:B------:R0:W4:Y:S02]  /*1210*/  @!P6 LDG.E R9, desc[UR4][R18.64] ;  /* 0x000000041209e981 */ /* 0x000124000c1e1900 */
[----:B0-----:R-:W0:Y:S01]  /*1220*/  LDC.64 R18, c[0x0][0x388] ;  /* 0x0000e200ff127b82 */ /* 0x001e220000000a00 */
[----:B----4-:R-:W-:-:S04]  /*1230*/  @!P6 FFMA R8, R9, R20, R8 ;  /* 0x000000140908e223 */ /* 0x010fc80000000008 */
[----:B---3--:R-:W-:Y:S01]  /*1240*/  @P0 FFMA R8, R17, R22, R8 ;  /* 0x0000001611080223 */ /* 0x008fe20000000008 */
[C---:B------:R-:W-:Y:S02]  /*1250*/  LEA R9, R7.reuse, R5, 0x10 ;  /* 0x0000000507097211 */ /* 0x040fe400078e80ff */
[----:B------:R-:W-:Y:S01]  /*1260*/  IADD3 R7, PT, PT, R7, 0x1, RZ ;  /* 0x0000000107077810 */ /* 0x000fe20007ffe0ff */
[----:B--2---:R-:W-:-:S04]  /*1270*/  @P1 FFMA R8, R13, R21, R8 ;  /* 0x000000150d081223 */ /* 0x004fc80000000008 */
[----:B-----5:R-:W-:Y:S01]  /*1280*/  @P5 FFMA R8, R11, R23, R8 ;  /* 0x000000170b085223 */ /* 0x020fe20000000008 */
[----:B------:R-:W-:Y:S01]  /*1290*/  ISETP.NE.AND P5, PT, R7, UR6, PT ;  /* 0x0000000607007c0c */ /* 0x000fe2000bfa5270 */
[----:B0-----:R-:W-:-:S05]  /*12a0*/  IMAD.WIDE R18, R9, 0x4, R18 ;  /* 0x0000000409127825 */ /* 0x001fca00078e0212 */
[----:B------:R0:W-:Y:S07]  /*12b0*/  STG.E desc[UR4][R18.64], R8 ;  /* 0x0000000812007986 */ /* 0x0001ee000c101904 */
[----:B------:R-:W-:Y:S05]  /*12c0*/  @P5 BRA `(.L_x_0) ;  /* 0xffffffec00c85947 */ /* 0x000fea000383ffff */
[----:B------:R-:W-:Y:S05]  /*12d0*/  EXIT ;  /* 0x000000000000794d */ /* 0x000fea0003800000 */
.L_x_1:
[----:B------:R-:W-:-:S00]  /*12e0*/  BRA `(.L_x_1) ;  /* 0xfffffffc00fc7947 */ /* 0x000fc0000383ffff */
[----:B------:R-:W-:-:S00]  /*12f0*/  NOP ;  /* 0x0000000000007918 */ /* 0x000fc00000000000 */
        /* <DEDUP_REMOVED lines=8> */
.L_x_2:


//--------------------- .nv.shared.reserved.0     --------------------------
	.section	.nv.shared.reserved.0,"aw",@nobits
	.weak		__nv_reservedSMEM_offset_0_alias
	.size		__nv_reservedSMEM_offset_0_alias, 0, 64
	.other		__nv_reservedSMEM_offset_0_alias,@"STO_CUDA_RESERVED_SHARED STV_DEFAULT"
__nv_reservedSMEM_offset_0_alias:
	.zero		0
	.zero		64


//--------------------- .nv.constant0._Z17ConvolutionKernelPfS_S_i --------------------------
	.section	.nv.constant0._Z17ConvolutionKernelPfS_S_i,"a",@progbits
	.sectionflags	@""
	.align	4
.nv.constant0._Z17ConvolutionKernelPfS_S_i:
	.zero		924


//--------------------- SYMBOLS --------------------------

	.type		.nv.reservedSmem.offset0,@object
	.size		.nv.reservedSmem.offset0,0x4
